//
// Generated by NVIDIA NVVM Compiler
//
// Compiler Build ID: CL-36424714
// Cuda compilation tools, release 13.0, V13.0.88
// Based on NVVM 20.0.0
//

.version 9.0
.target sm_100
.address_size 64

	// .globl	_Z4testPf

.visible .entry _Z4testPf(
	.param .u64 .ptr .align 1 _Z4testPf_param_0
)
{
	.reg .pred 	%p<3>;
	.reg .b32 	%r<3>;
	.reg .b32 	%f<2>;
	.reg .b64 	%rd<5>;

	ld.param.u64 	%rd1, [_Z4testPf_param_0];
	mov.u32 	%r1, %tid.x;
	and.b32  	%r2, %r1, 1;
	setp.eq.b32 	%p1, %r2, 1;
	not.pred 	%p2, %p1;
	@%p2 bra 	$L__BB0_2;
	cvta.to.global.u64 	%rd2, %rd1;
	mul.wide.u32 	%rd3, %r1, 4;
	add.s64 	%rd4, %rd2, %rd3;
	ld.global.f32 	%f1, [%rd4+4];
	st.global.f32 	[%rd4], %f1;
$L__BB0_2:
	ret;

}


// ===== COMPILED SASS (sm_100) =====

	.target	sm_100

	.elftype	@"ET_EXEC"


//--------------------- .note.nv.tkinfo           --------------------------
	.section	.note.nv.tkinfo,"",@"SHT_NOTE"
	.sectionflags	@"SHF_NOTE_NV_TKINFO"
	.tkinfo
        /*0018*/ 	.word	0x00000002
        /*0030*/ 	.string	""
        /*0030*/ 	.string	"ptxas"
        /*0030*/ 	.string	"Cuda compilation tools, release 13.0, V13.0.88"
        /*0030*/ 	.string	"Build cuda_13.0.r13.0/compiler.36424714_0"
        /*0030*/ 	.string	"-arch sm_100 -m 64 "



//--------------------- .note.nv.cuinfo           --------------------------
	.section	.note.nv.cuinfo,"",@"SHT_NOTE"
	.sectionflags	@"SHF_NOTE_NV_CUINFO"
        /*0018*/ 	.short	0x0002
        /*001a*/ 	.short	0x0064
        /*001c*/ 	.short	0x0082
	.zero		2


//--------------------- .nv.info                  --------------------------
	.section	.nv.info,"",@"SHT_CUDA_INFO"
	.align	4


	//----- nvinfo : EIATTR_REGCOUNT
	.align		4
        /*0000*/ 	.byte	0x04, 0x2f
        /*0002*/ 	.short	(.L_1 - .L_0)
	.align		4
.L_0:
        /*0004*/ 	.word	index@(_Z4testPf)
        /*0008*/ 	.word	0x00000008


	//----- nvinfo : EIATTR_FRAME_SIZE
	.align		4
.L_1:
        /*000c*/ 	.byte	0x04, 0x11
        /*000e*/ 	.short	(.L_3 - .L_2)
	.align		4
.L_2:
        /*0010*/ 	.word	index@(_Z4testPf)
        /*0014*/ 	.word	0x00000000


	//----- nvinfo : EIATTR_MIN_STACK_SIZE
	.align		4
.L_3:
        /*0018*/ 	.byte	0x04, 0x12
        /*001a*/ 	.short	(.L_5 - .L_4)
	.align		4
.L_4:
        /*001c*/ 	.word	index@(_Z4testPf)
        /*0020*/ 	.word	0x00000000
.L_5:


//--------------------- .nv.compat                --------------------------
	.section	.nv.compat,"",@"SHT_CUDA_COMPAT_INFO"
	.align	4
        /*0000*/ 	.byte	0x02, 0x09, 0x00, 0x00, 0x02, 0x02, 0x01, 0x00, 0x02, 0x05, 0x05, 0x00, 0x03, 0x07, 0x01, 0x01
        /*0010*/ 	.byte	0x02, 0x03, 0x00, 0x00, 0x02, 0x06, 0x01, 0x00, 0x04, 0x0b, 0x08, 0x00, 0x09, 0x00, 0x00, 0x00
        /*0020*/ 	.byte	0x00, 0x00, 0x00, 0x00


//--------------------- .nv.info._Z4testPf        --------------------------
	.section	.nv.info._Z4testPf,"",@"SHT_CUDA_INFO"
	.sectionflags	@""
	.align	4


	//----- nvinfo : EIATTR_CUDA_API_VERSION
	.align		4
        /*0000*/ 	.byte	0x04, 0x37
        /*0002*/ 	.short	(.L_7 - .L_6)
.L_6:
        /*0004*/ 	.word	0x00000082


	//----- nvinfo : EIATTR_KPARAM_INFO
	.align		4
.L_7:
        /*0008*/ 	.byte	0x04, 0x17
        /*000a*/ 	.short	(.L_9 - .L_8)
.L_8:
        /*000c*/ 	.word	0x00000000
        /*0010*/ 	.short	0x0000
        /*0012*/ 	.short	0x0000
        /*0014*/ 	.byte	0x00, 0xf5, 0x21, 0x00


	//----- nvinfo : EIATTR_SPARSE_MMA_MASK
	.align		4
.L_9:
        /*0018*/ 	.byte	0x03, 0x50
        /*001a*/ 	.short	0x0000


	//----- nvinfo : EIATTR_MAXREG_COUNT
	.align		4
        /*001c*/ 	.byte	0x03, 0x1b
        /*001e*/ 	.short	0x00ff


	//----- nvinfo : EIATTR_MERCURY_ISA_VERSION
	.align		4
        /*0020*/ 	.byte	0x03, 0x5f
        /*0022*/ 	.short	0x0101


	//----- nvinfo : EIATTR_VRC_CTA_INIT_COUNT
	.align		4
        /*0024*/ 	.byte	0x02, 0x4a
	.zero		1
	.zero		1


	//----- nvinfo : EIATTR_EXIT_INSTR_OFFSETS
	.align		4
        /*0028*/ 	.byte	0x04, 0x1c
        /*002a*/ 	.short	(.L_11 - .L_10)


	//   ....[0]....
.L_10:
        /*002c*/ 	.word	0x00000040


	//   ....[1]....
        /*0030*/ 	.word	0x000000a0


	//----- nvinfo : EIATTR_CBANK_PARAM_SIZE
	.align		4
.L_11:
        /*0034*/ 	.byte	0x03, 0x19
        /*0036*/ 	.short	0x0008


	//----- nvinfo : EIATTR_PARAM_CBANK
	.align		4
        /*0038*/ 	.byte	0x04, 0x0a
        /*003a*/ 	.short	(.L_13 - .L_12)
	.align		4
.L_12:
        /*003c*/ 	.word	index@(.nv.constant0._Z4testPf)
        /*0040*/ 	.short	0x0380
        /*0042*/ 	.short	0x0008


	//----- nvinfo : EIATTR_SW_WAR
	.align		4
.L_13:
        /*0044*/ 	.byte	0x04, 0x36
        /*0046*/ 	.short	(.L_15 - .L_14)
.L_14:
        /*0048*/ 	.word	0x00000008
.L_15:


//--------------------- .nv.callgraph             --------------------------
	.section	.nv.callgraph,"",@"SHT_CUDA_CALLGRAPH"
	.align	4
	.sectionentsize	8
	.align		4
        /*0000*/ 	.word	0x00000000
	.align		4
        /*0004*/ 	.word	0xffffffff
	.align		4
        /*0008*/ 	.word	0x00000000
	.align		4
        /*000c*/ 	.word	0xfffffffe
	.align		4
        /*0010*/ 	.word	0x00000000
	.align		4
        /*0014*/ 	.word	0xfffffffd
	.align		4
        /*0018*/ 	.word	0x00000000
	.align		4
        /*001c*/ 	.word	0xfffffffc


//--------------------- .text._Z4testPf           --------------------------
	.section	.text._Z4testPf,"ax",@progbits
	.align	128
        .global         _Z4testPf
        .type           _Z4testPf,@function
        .size           _Z4testPf,(.L_x_1 - _Z4testPf)
        .other          _Z4testPf,@"STO_CUDA_ENTRY STV_DEFAULT"
_Z4testPf:
.text._Z4testPf:
[----:B------:R-:W-:Y:S01]  /*0000*/  LDC R1, c[0x0][0x37c] ;  /* 0x0000df00ff017b82 */ /* 0x000fe20000000800 */
[----:B------:R-:W0:Y:S02]  /*0010*/  S2R R5, SR_TID.X ;  /* 0x0000000000057919 */ /* 0x000e240000002100 */
[----:B0-----:R-:W-:-:S04]  /*0020*/  LOP3.LUT R0, R5, 0x1, RZ, 0xc0, !PT ;  /* 0x0000000105007812 */ /* 0x001fc800078ec0ff */
[----:B------:R-:W-:-:S13]  /*0030*/  ISETP.NE.U32.AND P0, PT, R0, 0x1, PT ;  /* 0x000000010000780c */ /* 0x000fda0003f05070 */
[----:B------:R-:W-:Y:S05]  /*0040*/  @P0 EXIT ;  /* 0x000000000000094d */ /* 0x000fea0003800000 */
[----:B------:R-:W0:Y:S01]  /*0050*/  LDC.64 R2, c[0x0][0x380] ;  /* 0x0000e000ff027b82 */ /* 0x000e220000000a00 */
[----:B------:R-:W1:Y:S01]  /*0060*/  LDCU.64 UR4, c[0x0][0x358] ;  /* 0x00006b00ff0477ac */ /* 0x000e620008000a00 */
[----:B0-----:R-:W-:-:S05]  /*0070*/  IMAD.WIDE.U32 R2, R5, 0x4, R2 ;  /* 0x0000000405027825 */ /* 0x001fca00078e0002 */
[----:B-1----:R-:W2:Y:S04]  /*0080*/  LDG.E R5, desc[UR4][R2.64+0x4] ;  /* 0x0000040402057981 */ /* 0x002ea8000c1e1900 */
[----:B--2---:R-:W-:Y:S01]  /*0090*/  STG.E desc[UR4][R2.64], R5 ;  /* 0x0000000502007986 */ /* 0x004fe2000c101904 */
[----:B------:R-:W-:Y:S05]  /*00a0*/  EXIT ;  /* 0x000000000000794d */ /* 0x000fea0003800000 */
.L_x_0:
[----:B------:R-:W-:-:S00]  /*00b0*/  BRA `(.L_x_0) ;  /* 0xfffffffc00fc7947 */ /* 0x000fc0000383ffff */
[----:B------:R-:W-:-:S00]  /*00c0*/  NOP ;  /* 0x0000000000007918 */ /* 0x000fc00000000000 */
        /* <DEDUP_REMOVED lines=11> */
.L_x_1:


//--------------------- .nv.shared.reserved.0     --------------------------
	.section	.nv.shared.reserved.0,"aw",@nobits
	.weak		__nv_reservedSMEM_offset_0_alias
	.size		__nv_reservedSMEM_offset_0_alias, 0, 64
	.other		__nv_reservedSMEM_offset_0_alias,@"STO_CUDA_RESERVED_SHARED STV_DEFAULT"
__nv_reservedSMEM_offset_0_alias:
	.zero		0
	.zero		64


//--------------------- .nv.constant0._Z4testPf   --------------------------
	.section	.nv.constant0._Z4testPf,"a",@progbits
	.sectionflags	@""
	.align	4
.nv.constant0._Z4testPf:
	.zero		904


//--------------------- SYMBOLS --------------------------

	.type		.nv.reservedSmem.offset0,@object
	.size		.nv.reservedSmem.offset0,0x4
